//
// Generated by NVIDIA NVVM Compiler
//
// Compiler Build ID: CL-36424714
// Cuda compilation tools, release 13.0, V13.0.88
// Based on NVVM 20.0.0
//

.version 9.0
.target sm_100
.address_size 64

	// .globl	_Z8kernelIdPi

.visible .entry _Z8kernelIdPi(
	.param .u64 .ptr .align 1 _Z8kernelIdPi_param_0
)
{
	.reg .b32 	%r<5>;
	.reg .b64 	%rd<5>;

	ld.param.u64 	%rd1, [_Z8kernelIdPi_param_0];
	cvta.to.global.u64 	%rd2, %rd1;
	mov.u32 	%r1, %ctaid.x;
	mov.u32 	%r2, %ntid.x;
	mov.u32 	%r3, %tid.x;
	mad.lo.s32 	%r4, %r1, %r2, %r3;
	mul.wide.s32 	%rd3, %r4, 4;
	add.s64 	%rd4, %rd2, %rd3;
	st.global.u32 	[%rd4], %r4;
	ret;

}
	// .globl	_Z14kernelBlockIdxPi
.visible .entry _Z14kernelBlockIdxPi(
	.param .u64 .ptr .align 1 _Z14kernelBlockIdxPi_param_0
)
{
	.reg .b32 	%r<5>;
	.reg .b64 	%rd<5>;

	ld.param.u64 	%rd1, [_Z14kernelBlockIdxPi_param_0];
	cvta.to.global.u64 	%rd2, %rd1;
	mov.u32 	%r1, %ctaid.x;
	mov.u32 	%r2, %ntid.x;
	mov.u32 	%r3, %tid.x;
	mad.lo.s32 	%r4, %r1, %r2, %r3;
	mul.wide.s32 	%rd3, %r4, 4;
	add.s64 	%rd4, %rd2, %rd3;
	st.global.u32 	[%rd4], %r1;
	ret;

}
	// .globl	_Z15kernelThreadIdxPi
.visible .entry _Z15kernelThreadIdxPi(
	.param .u64 .ptr .align 1 _Z15kernelThreadIdxPi_param_0
)
{
	.reg .b32 	%r<5>;
	.reg .b64 	%rd<5>;

	ld.param.u64 	%rd1, [_Z15kernelThreadIdxPi_param_0];
	cvta.to.global.u64 	%rd2, %rd1;
	mov.u32 	%r1, %ctaid.x;
	mov.u32 	%r2, %ntid.x;
	mov.u32 	%r3, %tid.x;
	mad.lo.s32 	%r4, %r1, %r2, %r3;
	mul.wide.s32 	%rd3, %r4, 4;
	add.s64 	%rd4, %rd2, %rd3;
	st.global.u32 	[%rd4], %r3;
	ret;

}


// ===== COMPILED SASS (sm_100) =====

	.target	sm_100

	.elftype	@"ET_EXEC"


//--------------------- .note.nv.tkinfo           --------------------------
	.section	.note.nv.tkinfo,"",@"SHT_NOTE"
	.sectionflags	@"SHF_NOTE_NV_TKINFO"
	.tkinfo
        /*0018*/ 	.word	0x00000002
        /*0030*/ 	.string	""
        /*0030*/ 	.string	"ptxas"
        /*0030*/ 	.string	"Cuda compilation tools, release 13.0, V13.0.88"
        /*0030*/ 	.string	"Build cuda_13.0.r13.0/compiler.36424714_0"
        /*0030*/ 	.string	"-arch sm_100 -m 64 "



//--------------------- .note.nv.cuinfo           --------------------------
	.section	.note.nv.cuinfo,"",@"SHT_NOTE"
	.sectionflags	@"SHF_NOTE_NV_CUINFO"
        /*0018*/ 	.short	0x0002
        /*001a*/ 	.short	0x0064
        /*001c*/ 	.short	0x0082
	.zero		2


//--------------------- .nv.info                  --------------------------
	.section	.nv.info,"",@"SHT_CUDA_INFO"
	.align	4


	//----- nvinfo : EIATTR_REGCOUNT
	.align		4
        /*0000*/ 	.byte	0x04, 0x2f
        /*0002*/ 	.short	(.L_1 - .L_0)
	.align		4
.L_0:
        /*0004*/ 	.word	index@(_Z8kernelIdPi)
        /*0008*/ 	.word	0x00000008


	//----- nvinfo : EIATTR_FRAME_SIZE
	.align		4
.L_1:
        /*000c*/ 	.byte	0x04, 0x11
        /*000e*/ 	.short	(.L_3 - .L_2)
	.align		4
.L_2:
        /*0010*/ 	.word	index@(_Z8kernelIdPi)
        /*0014*/ 	.word	0x00000000


	//----- nvinfo : EIATTR_REGCOUNT
	.align		4
.L_3:
        /*0018*/ 	.byte	0x04, 0x2f
        /*001a*/ 	.short	(.L_5 - .L_4)
	.align		4
.L_4:
        /*001c*/ 	.word	index@(_Z14kernelBlockIdxPi)
        /*0020*/ 	.word	0x0000000a


	//----- nvinfo : EIATTR_FRAME_SIZE
	.align		4
.L_5:
        /*0024*/ 	.byte	0x04, 0x11
        /*0026*/ 	.short	(.L_7 - .L_6)
	.align		4
.L_6:
        /*0028*/ 	.word	index@(_Z14kernelBlockIdxPi)
        /*002c*/ 	.word	0x00000000


	//----- nvinfo : EIATTR_REGCOUNT
	.align		4
.L_7:
        /*0030*/ 	.byte	0x04, 0x2f
        /*0032*/ 	.short	(.L_9 - .L_8)
	.align		4
.L_8:
        /*0034*/ 	.word	index@(_Z15kernelThreadIdxPi)
        /*0038*/ 	.word	0x00000008


	//----- nvinfo : EIATTR_FRAME_SIZE
	.align		4
.L_9:
        /*003c*/ 	.byte	0x04, 0x11
        /*003e*/ 	.short	(.L_11 - .L_10)
	.align		4
.L_10:
        /*0040*/ 	.word	index@(_Z15kernelThreadIdxPi)
        /*0044*/ 	.word	0x00000000


	//----- nvinfo : EIATTR_MIN_STACK_SIZE
	.align		4
.L_11:
        /*0048*/ 	.byte	0x04, 0x12
        /*004a*/ 	.short	(.L_13 - .L_12)
	.align		4
.L_12:
        /*004c*/ 	.word	index@(_Z15kernelThreadIdxPi)
        /*0050*/ 	.word	0x00000000


	//----- nvinfo : EIATTR_MIN_STACK_SIZE
	.align		4
.L_13:
        /*0054*/ 	.byte	0x04, 0x12
        /*0056*/ 	.short	(.L_15 - .L_14)
	.align		4
.L_14:
        /*0058*/ 	.word	index@(_Z14kernelBlockIdxPi)
        /*005c*/ 	.word	0x00000000


	//----- nvinfo : EIATTR_MIN_STACK_SIZE
	.align		4
.L_15:
        /*0060*/ 	.byte	0x04, 0x12
        /*0062*/ 	.short	(.L_17 - .L_16)
	.align		4
.L_16:
        /*0064*/ 	.word	index@(_Z8kernelIdPi)
        /*0068*/ 	.word	0x00000000
.L_17:


//--------------------- .nv.compat                --------------------------
	.section	.nv.compat,"",@"SHT_CUDA_COMPAT_INFO"
	.align	4
        /*0000*/ 	.byte	0x02, 0x09, 0x00, 0x00, 0x02, 0x02, 0x01, 0x00, 0x02, 0x05, 0x05, 0x00, 0x03, 0x07, 0x01, 0x01
        /*0010*/ 	.byte	0x02, 0x03, 0x00, 0x00, 0x02, 0x06, 0x01, 0x00, 0x04, 0x0b, 0x08, 0x00, 0x09, 0x00, 0x00, 0x00
        /*0020*/ 	.byte	0x00, 0x00, 0x00, 0x00


//--------------------- .nv.info._Z15kernelThreadIdxPi --------------------------
	.section	.nv.info._Z15kernelThreadIdxPi,"",@"SHT_CUDA_INFO"
	.sectionflags	@""
	.align	4


	//----- nvinfo : EIATTR_CUDA_API_VERSION
	.align		4
        /*0000*/ 	.byte	0x04, 0x37
        /*0002*/ 	.short	(.L_19 - .L_18)
.L_18:
        /*0004*/ 	.word	0x00000082


	//----- nvinfo : EIATTR_KPARAM_INFO
	.align		4
.L_19:
        /*0008*/ 	.byte	0x04, 0x17
        /*000a*/ 	.short	(.L_21 - .L_20)
.L_20:
        /*000c*/ 	.word	0x00000000
        /*0010*/ 	.short	0x0000
        /*0012*/ 	.short	0x0000
        /*0014*/ 	.byte	0x00, 0xf5, 0x21, 0x00


	//----- nvinfo : EIATTR_SPARSE_MMA_MASK
	.align		4
.L_21:
        /*0018*/ 	.byte	0x03, 0x50
        /*001a*/ 	.short	0x0000


	//----- nvinfo : EIATTR_MAXREG_COUNT
	.align		4
        /*001c*/ 	.byte	0x03, 0x1b
        /*001e*/ 	.short	0x00ff


	//----- nvinfo : EIATTR_MERCURY_ISA_VERSION
	.align		4
        /*0020*/ 	.byte	0x03, 0x5f
        /*0022*/ 	.short	0x0101


	//----- nvinfo : EIATTR_VRC_CTA_INIT_COUNT
	.align		4
        /*0024*/ 	.byte	0x02, 0x4a
	.zero		1
	.zero		1


	//----- nvinfo : EIATTR_EXIT_INSTR_OFFSETS
	.align		4
        /*0028*/ 	.byte	0x04, 0x1c
        /*002a*/ 	.short	(.L_23 - .L_22)


	//   ....[0]....
.L_22:
        /*002c*/ 	.word	0x00000090


	//----- nvinfo : EIATTR_CBANK_PARAM_SIZE
	.align		4
.L_23:
        /*0030*/ 	.byte	0x03, 0x19
        /*0032*/ 	.short	0x0008


	//----- nvinfo : EIATTR_PARAM_CBANK
	.align		4
        /*0034*/ 	.byte	0x04, 0x0a
        /*0036*/ 	.short	(.L_25 - .L_24)
	.align		4
.L_24:
        /*0038*/ 	.word	index@(.nv.constant0._Z15kernelThreadIdxPi)
        /*003c*/ 	.short	0x0380
        /*003e*/ 	.short	0x0008


	//----- nvinfo : EIATTR_SW_WAR
	.align		4
.L_25:
        /*0040*/ 	.byte	0x04, 0x36
        /*0042*/ 	.short	(.L_27 - .L_26)
.L_26:
        /*0044*/ 	.word	0x00000008
.L_27:


//--------------------- .nv.info._Z14kernelBlockIdxPi --------------------------
	.section	.nv.info._Z14kernelBlockIdxPi,"",@"SHT_CUDA_INFO"
	.sectionflags	@""
	.align	4


	//----- nvinfo : EIATTR_CUDA_API_VERSION
	.align		4
        /*0000*/ 	.byte	0x04, 0x37
        /*0002*/ 	.short	(.L_29 - .L_28)
.L_28:
        /*0004*/ 	.word	0x00000082


	//----- nvinfo : EIATTR_KPARAM_INFO
	.align		4
.L_29:
        /*0008*/ 	.byte	0x04, 0x17
        /*000a*/ 	.short	(.L_31 - .L_30)
.L_30:
        /*000c*/ 	.word	0x00000000
        /*0010*/ 	.short	0x0000
        /*0012*/ 	.short	0x0000
        /*0014*/ 	.byte	0x00, 0xf5, 0x21, 0x00


	//----- nvinfo : EIATTR_SPARSE_MMA_MASK
	.align		4
.L_31:
        /*0018*/ 	.byte	0x03, 0x50
        /*001a*/ 	.short	0x0000


	//----- nvinfo : EIATTR_MAXREG_COUNT
	.align		4
        /*001c*/ 	.byte	0x03, 0x1b
        /*001e*/ 	.short	0x00ff


	//----- nvinfo : EIATTR_MERCURY_ISA_VERSION
	.align		4
        /*0020*/ 	.byte	0x03, 0x5f
        /*0022*/ 	.short	0x0101


	//----- nvinfo : EIATTR_VRC_CTA_INIT_COUNT
	.align		4
        /*0024*/ 	.byte	0x02, 0x4a
	.zero		1
	.zero		1


	//----- nvinfo : EIATTR_EXIT_INSTR_OFFSETS
	.align		4
        /*0028*/ 	.byte	0x04, 0x1c
        /*002a*/ 	.short	(.L_33 - .L_32)


	//   ....[0]....
.L_32:
        /*002c*/ 	.word	0x00000090


	//----- nvinfo : EIATTR_CBANK_PARAM_SIZE
	.align		4
.L_33:
        /*0030*/ 	.byte	0x03, 0x19
        /*0032*/ 	.short	0x0008


	//----- nvinfo : EIATTR_PARAM_CBANK
	.align		4
        /*0034*/ 	.byte	0x04, 0x0a
        /*0036*/ 	.short	(.L_35 - .L_34)
	.align		4
.L_34:
        /*0038*/ 	.word	index@(.nv.constant0._Z14kernelBlockIdxPi)
        /*003c*/ 	.short	0x0380
        /*003e*/ 	.short	0x0008


	//----- nvinfo : EIATTR_SW_WAR
	.align		4
.L_35:
        /*0040*/ 	.byte	0x04, 0x36
        /*0042*/ 	.short	(.L_37 - .L_36)
.L_36:
        /*0044*/ 	.word	0x00000008
.L_37:


//--------------------- .nv.info._Z8kernelIdPi    --------------------------
	.section	.nv.info._Z8kernelIdPi,"",@"SHT_CUDA_INFO"
	.sectionflags	@""
	.align	4


	//----- nvinfo : EIATTR_CUDA_API_VERSION
	.align		4
        /*0000*/ 	.byte	0x04, 0x37
        /*0002*/ 	.short	(.L_39 - .L_38)
.L_38:
        /*0004*/ 	.word	0x00000082


	//----- nvinfo : EIATTR_KPARAM_INFO
	.align		4
.L_39:
        /*0008*/ 	.byte	0x04, 0x17
        /*000a*/ 	.short	(.L_41 - .L_40)
.L_40:
        /*000c*/ 	.word	0x00000000
        /*0010*/ 	.short	0x0000
        /*0012*/ 	.short	0x0000
        /*0014*/ 	.byte	0x00, 0xf5, 0x21, 0x00


	//----- nvinfo : EIATTR_SPARSE_MMA_MASK
	.align		4
.L_41:
        /*0018*/ 	.byte	0x03, 0x50
        /*001a*/ 	.short	0x0000


	//----- nvinfo : EIATTR_MAXREG_COUNT
	.align		4
        /*001c*/ 	.byte	0x03, 0x1b
        /*001e*/ 	.short	0x00ff


	//----- nvinfo : EIATTR_MERCURY_ISA_VERSION
	.align		4
        /*0020*/ 	.byte	0x03, 0x5f
        /*0022*/ 	.short	0x0101


	//----- nvinfo : EIATTR_VRC_CTA_INIT_COUNT
	.align		4
        /*0024*/ 	.byte	0x02, 0x4a
	.zero		1
	.zero		1


	//----- nvinfo : EIATTR_EXIT_INSTR_OFFSETS
	.align		4
        /*0028*/ 	.byte	0x04, 0x1c
        /*002a*/ 	.short	(.L_43 - .L_42)


	//   ....[0]....
.L_42:
        /*002c*/ 	.word	0x00000090


	//----- nvinfo : EIATTR_CBANK_PARAM_SIZE
	.align		4
.L_43:
        /*0030*/ 	.byte	0x03, 0x19
        /*0032*/ 	.short	0x0008


	//----- nvinfo : EIATTR_PARAM_CBANK
	.align		4
        /*0034*/ 	.byte	0x04, 0x0a
        /*0036*/ 	.short	(.L_45 - .L_44)
	.align		4
.L_44:
        /*0038*/ 	.word	index@(.nv.constant0._Z8kernelIdPi)
        /*003c*/ 	.short	0x0380
        /*003e*/ 	.short	0x0008


	//----- nvinfo : EIATTR_SW_WAR
	.align		4
.L_45:
        /*0040*/ 	.byte	0x04, 0x36
        /*0042*/ 	.short	(.L_47 - .L_46)
.L_46:
        /*0044*/ 	.word	0x00000008
.L_47:


//--------------------- .nv.callgraph             --------------------------
	.section	.nv.callgraph,"",@"SHT_CUDA_CALLGRAPH"
	.align	4
	.sectionentsize	8
	.align		4
        /*0000*/ 	.word	0x00000000
	.align		4
        /*0004*/ 	.word	0xffffffff
	.align		4
        /*0008*/ 	.word	0x00000000
	.align		4
        /*000c*/ 	.word	0xfffffffe
	.align		4
        /*0010*/ 	.word	0x00000000
	.align		4
        /*0014*/ 	.word	0xfffffffd
	.align		4
        /*0018*/ 	.word	0x00000000
	.align		4
        /*001c*/ 	.word	0xfffffffc


//--------------------- .text._Z15kernelThreadIdxPi --------------------------
	.section	.text._Z15kernelThreadIdxPi,"ax",@progbits
	.align	128
        .global         _Z15kernelThreadIdxPi
        .type           _Z15kernelThreadIdxPi,@function
        .size           _Z15kernelThreadIdxPi,(.L_x_3 - _Z15kernelThreadIdxPi)
        .other          _Z15kernelThreadIdxPi,@"STO_CUDA_ENTRY STV_DEFAULT"
_Z15kernelThreadIdxPi:
.text._Z15kernelThreadIdxPi:
[----:B------:R-:W-:Y:S01]  /*0000*/  LDC R1, c[0x0][0x37c] ;  /* 0x0000df00ff017b82 */ /* 0x000fe20000000800 */
[----:B------:R-:W0:Y:S07]  /*0010*/  S2R R0, SR_TID.X ;  /* 0x0000000000007919 */ /* 0x000e2e0000002100 */
[----:B------:R-:W0:Y:S01]  /*0020*/  S2UR UR6, SR_CTAID.X ;  /* 0x00000000000679c3 */ /* 0x000e220000002500 */
[----:B------:R-:W1:Y:S07]  /*0030*/  LDCU.64 UR4, c[0x0][0x358] ;  /* 0x00006b00ff0477ac */ /* 0x000e6e0008000a00 */
[----:B------:R-:W0:Y:S08]  /*0040*/  LDC R5, c[0x0][0x360] ;  /* 0x0000d800ff057b82 */ /* 0x000e300000000800 */
[----:B------:R-:W2:Y:S01]  /*0050*/  LDC.64 R2, c[0x0][0x380] ;  /* 0x0000e000ff027b82 */ /* 0x000ea20000000a00 */
[----:B0-----:R-:W-:-:S04]  /*0060*/  IMAD R5, R5, UR6, R0 ;  /* 0x0000000605057c24 */ /* 0x001fc8000f8e0200 */
[----:B--2---:R-:W-:-:S05]  /*0070*/  IMAD.WIDE R2, R5, 0x4, R2 ;  /* 0x0000000405027825 */ /* 0x004fca00078e0202 */
[----:B-1----:R-:W-:Y:S01]  /*0080*/  STG.E desc[UR4][R2.64], R0 ;  /* 0x0000000002007986 */ /* 0x002fe2000c101904 */
[----:B------:R-:W-:Y:S05]  /*0090*/  EXIT ;  /* 0x000000000000794d */ /* 0x000fea0003800000 */
.L_x_0:
[----:B------:R-:W-:-:S00]  /*00a0*/  BRA `(.L_x_0) ;  /* 0xfffffffc00fc7947 */ /* 0x000fc0000383ffff */
[----:B------:R-:W-:-:S00]  /*00b0*/  NOP ;  /* 0x0000000000007918 */ /* 0x000fc00000000000 */
        /* <DEDUP_REMOVED lines=12> */
.L_x_3:


//--------------------- .text._Z14kernelBlockIdxPi --------------------------
	.section	.text._Z14kernelBlockIdxPi,"ax",@progbits
	.align	128
        .global         _Z14kernelBlockIdxPi
        .type           _Z14kernelBlockIdxPi,@function
        .size           _Z14kernelBlockIdxPi,(.L_x_4 - _Z14kernelBlockIdxPi)
        .other          _Z14kernelBlockIdxPi,@"STO_CUDA_ENTRY STV_DEFAULT"
_Z14kernelBlockIdxPi:
.text._Z14kernelBlockIdxPi:
[----:B------:R-:W-:Y:S01]  /*0000*/  LDC R1, c[0x0][0x37c] ;  /* 0x0000df00ff017b82 */ /* 0x000fe20000000800 */
[----:B------:R-:W0:Y:S07]  /*0010*/  S2R R7, SR_CTAID.X ;  /* 0x0000000000077919 */ /* 0x000e2e0000002500 */
[----:B------:R-:W1:Y:S01]  /*0020*/  LDC.64 R2, c[0x0][0x380] ;  /* 0x0000e000ff027b82 */ /* 0x000e620000000a00 */
[----:B------:R-:W0:Y:S01]  /*0030*/  LDCU UR6, c[0x0][0x360] ;  /* 0x00006c00ff0677ac */ /* 0x000e220008000800 */
[----:B------:R-:W0:Y:S01]  /*0040*/  S2R R0, SR_TID.X ;  /* 0x0000000000007919 */ /* 0x000e220000002100 */
[----:B------:R-:W2:Y:S01]  /*0050*/  LDCU.64 UR4, c[0x0][0x358] ;  /* 0x00006b00ff0477ac */ /* 0x000ea20008000a00 */
[----:B0-----:R-:W-:-:S04]  /*0060*/  IMAD R5, R7, UR6, R0 ;  /* 0x0000000607057c24 */ /* 0x001fc8000f8e0200 */
[----:B-1----:R-:W-:-:S05]  /*0070*/  IMAD.WIDE R2, R5, 0x4, R2 ;  /* 0x0000000405027825 */ /* 0x002fca00078e0202 */
[----:B--2---:R-:W-:Y:S01]  /*0080*/  STG.E desc[UR4][R2.64], R7 ;  /* 0x0000000702007986 */ /* 0x004fe2000c101904 */
[----:B------:R-:W-:Y:S05]  /*0090*/  EXIT ;  /* 0x000000000000794d */ /* 0x000fea0003800000 */
.L_x_1:
        /* <DEDUP_REMOVED lines=14> */
.L_x_4:


//--------------------- .text._Z8kernelIdPi       --------------------------
	.section	.text._Z8kernelIdPi,"ax",@progbits
	.align	128
        .global         _Z8kernelIdPi
        .type           _Z8kernelIdPi,@function
        .size           _Z8kernelIdPi,(.L_x_5 - _Z8kernelIdPi)
        .other          _Z8kernelIdPi,@"STO_CUDA_ENTRY STV_DEFAULT"
_Z8kernelIdPi:
.text._Z8kernelIdPi:
        /* <DEDUP_REMOVED lines=10> */
.L_x_2:
        /* <DEDUP_REMOVED lines=14> */
.L_x_5:


//--------------------- .nv.shared.reserved.0     --------------------------
	.section	.nv.shared.reserved.0,"aw",@nobits
	.weak		__nv_reservedSMEM_offset_0_alias
	.size		__nv_reservedSMEM_offset_0_alias, 0, 64
	.other		__nv_reservedSMEM_offset_0_alias,@"STO_CUDA_RESERVED_SHARED STV_DEFAULT"
__nv_reservedSMEM_offset_0_alias:
	.zero		0
	.zero		64


//--------------------- .nv.constant0._Z15kernelThreadIdxPi --------------------------
	.section	.nv.constant0._Z15kernelThreadIdxPi,"a",@progbits
	.sectionflags	@""
	.align	4
.nv.constant0._Z15kernelThreadIdxPi:
	.zero		904


//--------------------- .nv.constant0._Z14kernelBlockIdxPi --------------------------
	.section	.nv.constant0._Z14kernelBlockIdxPi,"a",@progbits
	.sectionflags	@""
	.align	4
.nv.constant0._Z14kernelBlockIdxPi:
	.zero		904


//--------------------- .nv.constant0._Z8kernelIdPi --------------------------
	.section	.nv.constant0._Z8kernelIdPi,"a",@progbits
	.sectionflags	@""
	.align	4
.nv.constant0._Z8kernelIdPi:
	.zero		904


//--------------------- SYMBOLS --------------------------

	.type		.nv.reservedSmem.offset0,@object
	.size		.nv.reservedSmem.offset0,0x4
